	.headerflags	@"EF_CUDA_TEXMODE_UNIFIED EF_CUDA_64BIT_ADDRESS EF_CUDA_ACCELERATORS EF_CUDA_SM90 EF_CUDA_VIRTUAL_SM(EF_CUDA_SM90)"
	.elftype	@"ET_EXEC"


//--------------------- .nv.info                  --------------------------
	.section	.nv.info,"",@"SHT_CUDA_INFO"
	.align	4


	//----- nvinfo : EIATTR_REGCOUNT
	.align		4
        /*0000*/ 	.byte	0x04, 0x2f
        /*0002*/ 	.short	(.L_1 - .L_0)
	.align		4
.L_0:
        /*0004*/ 	.word	index@(triton_poi_fused_div_sub_7)
        /*0008*/ 	.word	0x00000030


	//----- nvinfo : EIATTR_MIN_STACK_SIZE
	.align		4
.L_1:
        /*000c*/ 	.byte	0x04, 0x12
        /*000e*/ 	.short	(.L_3 - .L_2)
	.align		4
.L_2:
        /*0010*/ 	.word	index@(triton_poi_fused_div_sub_7)
        /*0014*/ 	.word	0x00000000


	//----- nvinfo : EIATTR_FRAME_SIZE
	.align		4
.L_3:
        /*0018*/ 	.byte	0x04, 0x11
        /*001a*/ 	.short	(.L_5 - .L_4)
	.align		4
.L_4:
        /*001c*/ 	.word	index@(triton_poi_fused_div_sub_7)
        /*0020*/ 	.word	0x00000000


	//----- nvinfo : EIATTR_MIN_STACK_SIZE
	.align		4
.L_5:
        /*0024*/ 	.byte	0x04, 0x12
        /*0026*/ 	.short	(.L_7 - .L_6)
	.align		4
.L_6:
        /*0028*/ 	.word	index@(triton_poi_fused_div_sub_7)
        /*002c*/ 	.word	0x00000000
.L_7:


//--------------------- .nv.info.triton_poi_fused_div_sub_7 --------------------------
	.section	.nv.info.triton_poi_fused_div_sub_7,"",@"SHT_CUDA_INFO"
	.sectionflags	@""
	.align	4


	//----- nvinfo : EIATTR_CUDA_API_VERSION
	.align		4
        /*0000*/ 	.byte	0x04, 0x37
        /*0002*/ 	.short	(.L_9 - .L_8)
.L_8:
        /*0004*/ 	.word	0x0000007c


	//----- nvinfo : EIATTR_KPARAM_INFO
	.align		4
.L_9:
        /*0008*/ 	.byte	0x04, 0x17
        /*000a*/ 	.short	(.L_11 - .L_10)
.L_10:
        /*000c*/ 	.word	0x00000000
        /*0010*/ 	.short	0x0005
        /*0012*/ 	.short	0x0024
        /*0014*/ 	.byte	0x00, 0xf0, 0x11, 0x00


	//----- nvinfo : EIATTR_KPARAM_INFO
	.align		4
.L_11:
        /*0018*/ 	.byte	0x04, 0x17
        /*001a*/ 	.short	(.L_13 - .L_12)
.L_12:
        /*001c*/ 	.word	0x00000000
        /*0020*/ 	.short	0x0004
        /*0022*/ 	.short	0x0020
        /*0024*/ 	.byte	0x00, 0xf0, 0x11, 0x00


	//----- nvinfo : EIATTR_KPARAM_INFO
	.align		4
.L_13:
        /*0028*/ 	.byte	0x04, 0x17
        /*002a*/ 	.short	(.L_15 - .L_14)
.L_14:
        /*002c*/ 	.word	0x00000000
        /*0030*/ 	.short	0x0003
        /*0032*/ 	.short	0x0018
        /*0034*/ 	.byte	0x00, 0xf4, 0x21, 0x00


	//----- nvinfo : EIATTR_KPARAM_INFO
	.align		4
.L_15:
        /*0038*/ 	.byte	0x04, 0x17
        /*003a*/ 	.short	(.L_17 - .L_16)
.L_16:
        /*003c*/ 	.word	0x00000000
        /*0040*/ 	.short	0x0002
        /*0042*/ 	.short	0x0010
        /*0044*/ 	.byte	0x00, 0xf4, 0x21, 0x00


	//----- nvinfo : EIATTR_KPARAM_INFO
	.align		4
.L_17:
        /*0048*/ 	.byte	0x04, 0x17
        /*004a*/ 	.short	(.L_19 - .L_18)
.L_18:
        /*004c*/ 	.word	0x00000000
        /*0050*/ 	.short	0x0001
        /*0052*/ 	.short	0x0008
        /*0054*/ 	.byte	0x00, 0xf4, 0x21, 0x00


	//----- nvinfo : EIATTR_KPARAM_INFO
	.align		4
.L_19:
        /*0058*/ 	.byte	0x04, 0x17
        /*005a*/ 	.short	(.L_21 - .L_20)
.L_20:
        /*005c*/ 	.word	0x00000000
        /*0060*/ 	.short	0x0000
        /*0062*/ 	.short	0x0000
        /*0064*/ 	.byte	0x00, 0xf4, 0x21, 0x00


	//----- nvinfo : EIATTR_SPARSE_MMA_MASK
	.align		4
.L_21:
        /*0068*/ 	.byte	0x03, 0x50
        /*006a*/ 	.short	0x0000


	//----- nvinfo : EIATTR_MAXREG_COUNT
	.align		4
        /*006c*/ 	.byte	0x03, 0x1b
        /*006e*/ 	.short	0x00ff


	//----- nvinfo : EIATTR_EXIT_INSTR_OFFSETS
	.align		4
        /*0070*/ 	.byte	0x04, 0x1c
        /*0072*/ 	.short	(.L_23 - .L_22)


	//   ....[0]....
.L_22:
        /*0074*/ 	.word	0x00001910


	//   ....[1]....
        /*0078*/ 	.word	0x00001960


	//----- nvinfo : EIATTR_REQNTID
	.align		4
.L_23:
        /*007c*/ 	.byte	0x04, 0x10
        /*007e*/ 	.short	(.L_25 - .L_24)
.L_24:
        /*0080*/ 	.word	0x00000100
        /*0084*/ 	.word	0x00000001
        /*0088*/ 	.word	0x00000001


	//----- nvinfo : EIATTR_CBANK_PARAM_SIZE
	.align		4
.L_25:
        /*008c*/ 	.byte	0x03, 0x19
        /*008e*/ 	.short	0x0028


	//----- nvinfo : EIATTR_PARAM_CBANK
	.align		4
        /*0090*/ 	.byte	0x04, 0x0a
        /*0092*/ 	.short	(.L_27 - .L_26)
	.align		4
.L_26:
        /*0094*/ 	.word	index@(.nv.constant0.triton_poi_fused_div_sub_7)
        /*0098*/ 	.short	0x0210
        /*009a*/ 	.short	0x0028


	//----- nvinfo : EIATTR_SW_WAR
	.align		4
.L_27:
        /*009c*/ 	.byte	0x04, 0x36
        /*009e*/ 	.short	(.L_29 - .L_28)
.L_28:
        /*00a0*/ 	.word	0x00000008
.L_29:


//--------------------- .nv.callgraph             --------------------------
	.section	.nv.callgraph,"",@"SHT_CUDA_CALLGRAPH"
	.align	4
	.sectionentsize	8
	.align		4
        /*0000*/ 	.word	0x00000000
	.align		4
        /*0004*/ 	.word	0xffffffff
	.align		4
        /*0008*/ 	.word	0x00000000
	.align		4
        /*000c*/ 	.word	0xfffffffe
	.align		4
        /*0010*/ 	.word	0x00000000
	.align		4
        /*0014*/ 	.word	0xfffffffd
	.align		4
        /*0018*/ 	.word	0x00000000
	.align		4
        /*001c*/ 	.word	0xfffffffc


//--------------------- .text.triton_poi_fused_div_sub_7 --------------------------
	.section	.text.triton_poi_fused_div_sub_7,"ax",@progbits
	.sectionflags	@"SHF_BARRIERS=1"
	.align	128
        .global         triton_poi_fused_div_sub_7
        .type           triton_poi_fused_div_sub_7,@function
        .size           triton_poi_fused_div_sub_7,(.L_x_1 - triton_poi_fused_div_sub_7)
        .other          triton_poi_fused_div_sub_7,@"STO_CUDA_ENTRY STV_DEFAULT"
triton_poi_fused_div_sub_7:
.text.triton_poi_fused_div_sub_7:
[----:B------:R-:W0:Y:S01]  /*0000*/  LDC R1, c[0x0][0x28] ;  /* 0x00000a00ff017b82 */ /* 0x000e220000000800 */
[----:B------:R-:W1:Y:S07]  /*0010*/  S2R R0, SR_TID.X ;  /* 0x0000000000007919 */ /* 0x000e6e0000002100 */
[----:B------:R-:W2:Y:S01]  /*0020*/  S2UR UR36, SR_CTAID.Y ;  /* 0x00000000002479c3 */ /* 0x000ea20000002600 */
[----:B------:R-:W-:Y:S01]  /*0030*/  CS2R R16, SRZ ;  /* 0x0000000000107805 */ /* 0x000fe2000001ff00 */
[----:B------:R-:W-:Y:S01]  /*0040*/  ULDC.64 UR42, c[0x0][0x208] ;  /* 0x00008200002a7ab9 */ /* 0x000fe20000000a00 */
[----:B------:R-:W3:Y:S05]  /*0050*/  S2R R45, SR_CTAID.X ;  /* 0x00000000002d7919 */ /* 0x000eea0000002500 */
[----:B------:R-:W4:Y:S08]  /*0060*/  LDC.64 R8, c[0x0][0x220] ;  /* 0x00008800ff087b82 */ /* 0x000f300000000a00 */
[----:B------:R-:W5:Y:S01]  /*0070*/  LDC.64 R6, c[0x0][0x218] ;  /* 0x00008600ff067b82 */ /* 0x000f620000000a00 */
[----:B--2---:R-:W-:-:S07]  /*0080*/  USHF.L.U32 UR36, UR36, 0x4, URZ ;  /* 0x0000000424247899 */ /* 0x004fce000800063f */
[----:B------:R-:W2:Y:S01]  /*0090*/  LDC.64 R4, c[0x0][0x210] ;  /* 0x00008400ff047b82 */ /* 0x000ea20000000a00 */
[----:B-1----:R-:W-:-:S04]  /*00a0*/  SHF.R.U32.HI R2, RZ, 0x6, R0 ;  /* 0x00000006ff027819 */ /* 0x002fc80000011600 */
[----:B------:R-:W-:-:S04]  /*00b0*/  SGXT.U32 R2, R2, 0x2 ;  /* 0x000000020202781a */ /* 0x000fc80000000000 */
[----:B------:R-:W-:-:S04]  /*00c0*/  LOP3.LUT R22, R2, UR36, RZ, 0xfc, !PT ;  /* 0x0000002402167c12 */ /* 0x000fc8000f8efcff */
[C---:B------:R-:W-:Y:S01]  /*00d0*/  ISETP.GE.AND P0, PT, R22.reuse, 0xc, PT ;  /* 0x0000000c1600780c */ /* 0x040fe20003f06270 */
[----:B------:R-:W-:-:S05]  /*00e0*/  IMAD.HI R2, R22, 0x55555556, RZ ;  /* 0x5555555616027827 */ /* 0x000fca00078e02ff */
[----:B------:R-:W-:Y:S02]  /*00f0*/  LEA.HI R3, R2, R2, RZ, 0x1 ;  /* 0x0000000202037211 */ /* 0x000fe400078f08ff */
[----:B------:R-:W-:-:S03]  /*0100*/  SHF.L.U32 R2, R0, 0x2, RZ ;  /* 0x0000000200027819 */ /* 0x000fc600000006ff */
[----:B------:R-:W-:-:S04]  /*0110*/  IMAD R11, R3, -0x3, R22 ;  /* 0xfffffffd030b7824 */ /* 0x000fc800078e0216 */
[----:B----4-:R-:W-:-:S05]  /*0120*/  IMAD.WIDE R12, R11, 0x4, R8 ;  /* 0x000000040b0c7825 */ /* 0x010fca00078e0208 */
[----:B------:R1:W4:Y:S01]  /*0130*/  @!P0 LDG.E.EL R17, desc[UR42][R12.64] ;  /* 0x0000002a0c118981 */ /* 0x000322000c2e1900 */
[----:B------:R-:W-:Y:S02]  /*0140*/  LOP3.LUT R2, R2, 0xfc, RZ, 0xc0, !PT ;  /* 0x000000fc02027812 */ /* 0x000fe400078ec0ff */
[----:B------:R-:W-:Y:S02]  /*0150*/  CS2R R18, SRZ ;  /* 0x0000000000127805 */ /* 0x000fe4000001ff00 */
[----:B------:R-:W-:Y:S02]  /*0160*/  CS2R R24, SRZ ;  /* 0x0000000000187805 */ /* 0x000fe4000001ff00 */
[----:B------:R-:W-:Y:S02]  /*0170*/  CS2R R26, SRZ ;  /* 0x00000000001a7805 */ /* 0x000fe4000001ff00 */
[----:B---3--:R-:W-:Y:S01]  /*0180*/  PRMT R21, R2, 0x6540, R45 ;  /* 0x0000654002157816 */ /* 0x008fe2000000002d */
[----:B-----5:R-:W-:-:S03]  /*0190*/  IMAD.WIDE R10, R11, 0x4, R6 ;  /* 0x000000040b0a7825 */ /* 0x020fc600078e0206 */
[----:B------:R-:W-:Y:S02]  /*01a0*/  LEA R3, R22, R21, 0xc ;  /* 0x0000001516037211 */ /* 0x000fe400078e60ff */
[----:B------:R-:W3:Y:S03]  /*01b0*/  @!P0 LDG.E.EL R19, desc[UR42][R10.64] ;  /* 0x0000002a0a138981 */ /* 0x000ee6000c2e1900 */
[----:B--2---:R-:W-:-:S05]  /*01c0*/  IMAD.WIDE R2, R3, 0x4, R4 ;  /* 0x0000000403027825 */ /* 0x004fca00078e0204 */
[----:B------:R2:W3:Y:S01]  /*01d0*/  @!P0 LDG.E.EL.128 R24, desc[UR42][R2.64] ;  /* 0x0000002a02188981 */ /* 0x0004e2000c2e1d00 */
[----:B------:R-:W-:-:S05]  /*01e0*/  LOP3.LUT R20, R22, 0x4, RZ, 0xfc, !PT ;  /* 0x0000000416147812 */ /* 0x000fca00078efcff */
[C---:B-1----:R-:W-:Y:S01]  /*01f0*/  IMAD.HI R12, R20.reuse, 0x55555556, RZ ;  /* 0x55555556140c7827 */ /* 0x042fe200078e02ff */
[----:B------:R-:W-:Y:S02]  /*0200*/  ISETP.GE.AND P0, PT, R20, 0xc, PT ;  /* 0x0000000c1400780c */ /* 0x000fe40003f06270 */
[----:B------:R-:W-:Y:S02]  /*0210*/  LOP3.LUT R28, R22, 0x8, RZ, 0xfc, !PT ;  /* 0x00000008161c7812 */ /* 0x000fe400078efcff */
[----:B------:R-:W-:-:S03]  /*0220*/  LEA.HI R13, R12, R12, RZ, 0x1 ;  /* 0x0000000c0c0d7211 */ /* 0x000fc600078f08ff */
[----:B--2---:R-:W-:-:S04]  /*0230*/  IMAD.HI R2, R28, 0x55555556, RZ ;  /* 0x555555561c027827 */ /* 0x004fc800078e02ff */
[----:B------:R-:W-:Y:S01]  /*0240*/  IMAD R33, R13, -0x3, R20 ;  /* 0xfffffffd0d217824 */ /* 0x000fe200078e0214 */
[----:B------:R-:W-:-:S03]  /*0250*/  LEA.HI R23, R2, R2, RZ, 0x1 ;  /* 0x0000000202177211 */ /* 0x000fc600078f08ff */
[----:B------:R-:W-:Y:S01]  /*0260*/  IMAD.WIDE R30, R33, 0x4, R8 ;  /* 0x00000004211e7825 */ /* 0x000fe200078e0208 */
[----:B------:R-:W-:Y:S01]  /*0270*/  ISETP.GE.AND P1, PT, R28, 0xc, PT ;  /* 0x0000000c1c00780c */ /* 0x000fe20003f26270 */
[----:B------:R-:W-:-:S03]  /*0280*/  HFMA2.MMA R3, -RZ, RZ, 0, 0 ;  /* 0x00000000ff037435 */ /* 0x000fc600000001ff */
[----:B------:R1:W2:Y:S01]  /*0290*/  @!P0 LDG.E.EL R16, desc[UR42][R30.64] ;  /* 0x0000002a1e108981 */ /* 0x0002a2000c2e1900 */
[----:B------:R-:W-:Y:S01]  /*02a0*/  IMAD R23, R23, -0x3, R28 ;  /* 0xfffffffd17177824 */ /* 0x000fe200078e021c */
[----:B------:R-:W-:-:S03]  /*02b0*/  LOP3.LUT R22, R22, 0xc, RZ, 0xfc, !PT ;  /* 0x0000000c16167812 */ /* 0x000fc600078efcff */
[----:B------:R-:W-:Y:S01]  /*02c0*/  IMAD.WIDE R10, R23, 0x4, R8 ;  /* 0x00000004170a7825 */ /* 0x000fe200078e0208 */
[----:B------:R-:W-:-:S03]  /*02d0*/  UISETP.GE.AND UP0, UPT, UR36, URZ, UPT ;  /* 0x0000003f2400728c */ /* 0x000fc6000bf06270 */
[----:B------:R-:W-:Y:S01]  /*02e0*/  IMAD.HI R2, R22, 0x55555556, RZ ;  /* 0x5555555616027827 */ /* 0x000fe200078e02ff */
[----:B------:R5:W2:Y:S01]  /*02f0*/  @!P1 LDG.E.EL R3, desc[UR42][R10.64] ;  /* 0x0000002a0a039981 */ /* 0x000aa2000c2e1900 */
[----:B-1----:R-:W-:Y:S02]  /*0300*/  LEA R31, R20, R21, 0xc ;  /* 0x00000015141f7211 */ /* 0x002fe400078e60ff */
[----:B------:R-:W-:Y:S02]  /*0310*/  PLOP3.LUT P2, PT, PT, PT, UP0, 0x80, 0x0 ;  /* 0x000000000000781c */ /* 0x000fe40003f4f008 */
[----:B------:R-:W-:Y:S02]  /*0320*/  LEA.HI R29, R2, R2, RZ, 0x1 ;  /* 0x00000002021d7211 */ /* 0x000fe400078f08ff */
[----:B------:R-:W-:Y:S02]  /*0330*/  CS2R R12, SRZ ;  /* 0x00000000000c7805 */ /* 0x000fe4000001ff00 */
[----:B------:R-:W-:Y:S01]  /*0340*/  CS2R R14, SRZ ;  /* 0x00000000000e7805 */ /* 0x000fe2000001ff00 */
[----:B------:R-:W-:-:S04]  /*0350*/  IMAD.WIDE R32, R33, 0x4, R6 ;  /* 0x0000000421207825 */ /* 0x000fc800078e0206 */
[----:B------:R-:W-:Y:S01]  /*0360*/  IMAD.WIDE R30, R31, 0x4, R4 ;  /* 0x000000041f1e7825 */ /* 0x000fe200078e0204 */
[----:B------:R-:W-:Y:S01]  /*0370*/  MOV R2, RZ ;  /* 0x000000ff00027202 */ /* 0x000fe20000000f00 */
[----:B------:R-:W2:Y:S02]  /*0380*/  @!P0 LDG.E.EL R18, desc[UR42][R32.64] ;  /* 0x0000002a20128981 */ /* 0x000ea4000c2e1900 */
[----:B------:R-:W-:Y:S02]  /*0390*/  IMAD R37, R29, -0x3, R22 ;  /* 0xfffffffd1d257824 */ /* 0x000fe400078e0216 */
[----:B------:R1:W2:Y:S02]  /*03a0*/  @!P0 LDG.E.EL.128 R12, desc[UR42][R30.64] ;  /* 0x0000002a1e0c8981 */ /* 0x0002a4000c2e1d00 */
[----:B------:R-:W-:Y:S01]  /*03b0*/  IMAD.WIDE R34, R37, 0x4, R8 ;  /* 0x0000000425227825 */ /* 0x000fe200078e0208 */
[----:B------:R-:W-:Y:S01]  /*03c0*/  HFMA2.MMA R20, -RZ, RZ, 0, 0 ;  /* 0x00000000ff147435 */ /* 0x000fe200000001ff */
[----:B------:R-:W-:-:S02]  /*03d0*/  LEA R39, R28, R21, 0xc ;  /* 0x000000151c277211 */ /* 0x000fc400078e60ff */
[----:B------:R-:W-:Y:S02]  /*03e0*/  CS2R R8, SRZ ;  /* 0x0000000000087805 */ /* 0x000fe4000001ff00 */
[----:B-----5:R-:W-:Y:S01]  /*03f0*/  CS2R R10, SRZ ;  /* 0x00000000000a7805 */ /* 0x020fe2000001ff00 */
[----:B------:R5:W2:Y:S01]  /*0400*/  @!P2 LDG.E.EL R2, desc[UR42][R34.64] ;  /* 0x0000002a2202a981 */ /* 0x000aa2000c2e1900 */
[----:B------:R-:W-:-:S04]  /*0410*/  IMAD.WIDE R28, R23, 0x4, R6 ;  /* 0x00000004171c7825 */ /* 0x000fc800078e0206 */
[----:B01----:R-:W-:Y:S01]  /*0420*/  IMAD.WIDE R30, R39, 0x4, R4 ;  /* 0x00000004271e7825 */ /* 0x003fe200078e0204 */
[----:B------:R-:W2:Y:S01]  /*0430*/  @!P1 LDG.E.EL R20, desc[UR42][R28.64] ;  /* 0x0000002a1c149981 */ /* 0x000ea2000c2e1900 */
[----:B------:R-:W-:-:S03]  /*0440*/  PLOP3.LUT P0, PT, PT, PT, UP0, 0x80, 0x0 ;  /* 0x000000000000781c */ /* 0x000fc60003f0f008 */
[----:B------:R-:W2:Y:S01]  /*0450*/  @!P1 LDG.E.EL.128 R8, desc[UR42][R30.64] ;  /* 0x0000002a1e089981 */ /* 0x000ea2000c2e1d00 */
[----:B------:R-:W-:Y:S02]  /*0460*/  PLOP3.LUT P1, PT, PT, PT, UP0, 0x80, 0x0 ;  /* 0x000000000000781c */ /* 0x000fe40003f2f008 */
[----:B------:R-:W-:Y:S01]  /*0470*/  LEA R33, R22, R21, 0xc ;  /* 0x0000001516217211 */ /* 0x000fe200078e60ff */
[----:B-----5:R-:W-:Y:S01]  /*0480*/  IMAD.WIDE R34, R37, 0x4, R6 ;  /* 0x0000000425227825 */ /* 0x020fe200078e0206 */
[----:B------:R-:W-:Y:S02]  /*0490*/  MOV R22, RZ ;  /* 0x000000ff00167202 */ /* 0x000fe40000000f00 */
[----:B------:R-:W-:Y:S01]  /*04a0*/  CS2R R6, SRZ ;  /* 0x0000000000067805 */ /* 0x000fe2000001ff00 */
[----:B------:R-:W-:Y:S01]  /*04b0*/  IMAD.WIDE R32, R33, 0x4, R4 ;  /* 0x0000000421207825 */ /* 0x000fe200078e0204 */
[----:B------:R-:W-:-:S05]  /*04c0*/  CS2R R4, SRZ ;  /* 0x0000000000047805 */ /* 0x000fca000001ff00 */
[----:B------:R0:W5:Y:S04]  /*04d0*/  @!P1 LDG.E.EL R22, desc[UR42][R34.64] ;  /* 0x0000002a22169981 */ /* 0x000168000c2e1900 */
[----:B------:R1:W5:Y:S01]  /*04e0*/  @!P0 LDG.E.EL.128 R4, desc[UR42][R32.64] ;  /* 0x0000002a20048981 */ /* 0x000362000c2e1d00 */
[----:B------:R-:W-:Y:S02]  /*04f0*/  UIADD3 UR44, UR36, 0xa, URZ ;  /* 0x0000000a242c7890 */ /* 0x000fe4000fffe03f */
[----:B------:R-:W-:Y:S02]  /*0500*/  UIADD3 UR53, UR36, 0x1, URZ ;  /* 0x0000000124357890 */ /* 0x000fe4000fffe03f */
[----:B------:R-:W-:Y:S02]  /*0510*/  UIADD3 UR52, UR36, 0x2, URZ ;  /* 0x0000000224347890 */ /* 0x000fe4000fffe03f */
[----:B------:R-:W-:-:S02]  /*0520*/  UIADD3 UR51, UR36, 0x3, URZ ;  /* 0x0000000324337890 */ /* 0x000fc4000fffe03f */
[----:B------:R-:W-:Y:S02]  /*0530*/  UIADD3 UR50, UR36, 0x4, URZ ;  /* 0x0000000424327890 */ /* 0x000fe4000fffe03f */
[----:B------:R-:W-:Y:S02]  /*0540*/  UIADD3 UR49, UR36, 0x5, URZ ;  /* 0x0000000524317890 */ /* 0x000fe4000fffe03f */
        /* <DEDUP_REMOVED lines=9> */
[----:B------:R-:W-:-:S02]  /*05e0*/  UIMAD.WIDE UR34, UR36, 0x55555556, URZ ;  /* 0x55555556242278a5 */ /* 0x000fc4000f8e023f */
[----:B------:R-:W-:Y:S02]  /*05f0*/  UIMAD.WIDE UR4, UR44, 0x55555556, URZ ;  /* 0x555555562c0478a5 */ /* 0x000fe4000f8e023f */
[----:B------:R-:W-:Y:S02]  /*0600*/  UIMAD.WIDE UR32, UR53, 0x55555556, URZ ;  /* 0x55555556352078a5 */ /* 0x000fe4000f8e023f */
[----:B------:R-:W-:Y:S02]  /*0610*/  UIMAD.WIDE UR30, UR52, 0x55555556, URZ ;  /* 0x55555556341e78a5 */ /* 0x000fe4000f8e023f */
[----:B------:R-:W-:Y:S02]  /*0620*/  UIMAD.WIDE UR28, UR51, 0x55555556, URZ ;  /* 0x55555556331c78a5 */ /* 0x000fe4000f8e023f */
[----:B------:R-:W-:Y:S02]  /*0630*/  UIMAD.WIDE UR26, UR50, 0x55555556, URZ ;  /* 0x55555556321a78a5 */ /* 0x000fe4000f8e023f */
        /* <DEDUP_REMOVED lines=10> */
[----:B------:R-:W-:Y:S01]  /*06e0*/  ULEA.HI UR35, UR35, UR35, URZ, 0x1 ;  /* 0x0000002323237291 */ /* 0x000fe2000f8f083f */
[----:B------:R-:W-:Y:S01]  /*06f0*/  PRMT R45, R0, 0x6540, R45 ;  /* 0x00006540002d7816 */ /* 0x000fe2000000002d */
[----:B------:R-:W-:Y:S01]  /*0700*/  ULEA.HI UR4, UR5, UR5, URZ, 0x1 ;  /* 0x0000000505047291 */ /* 0x000fe2000f8f083f */
[----:B------:R-:W-:Y:S01]  /*0710*/  HFMA2.MMA R43, -RZ, RZ, 0, 1.78813934326171875e-07 ;  /* 0x00000003ff2b7435 */ /* 0x000fe200000001ff */
[----:B------:R-:W-:Y:S01]  /*0720*/  ULEA.HI UR32, UR33, UR33, URZ, 0x1 ;  /* 0x0000002121207291 */ /* 0x000fe2000f8f083f */
[----:B------:R-:W-:Y:S01]  /*0730*/  HFMA2.MMA R39, -RZ, RZ, 0, 1.78813934326171875e-07 ;  /* 0x00000003ff277435 */ /* 0x000fe200000001ff */
[----:B------:R-:W-:Y:S01]  /*0740*/  ULEA.HI UR30, UR31, UR31, URZ, 0x1 ;  /* 0x0000001f1f1e7291 */ /* 0x000fe2000f8f083f */
[----:B0-----:R-:W-:Y:S01]  /*0750*/  HFMA2.MMA R35, -RZ, RZ, 0, 1.78813934326171875e-07 ;  /* 0x00000003ff237435 */ /* 0x001fe200000001ff */
[----:B------:R-:W-:Y:S01]  /*0760*/  ULEA.HI UR28, UR29, UR29, URZ, 0x1 ;  /* 0x0000001d1d1c7291 */ /* 0x000fe2000f8f083f */
[----:B------:R-:W-:Y:S01]  /*0770*/  HFMA2.MMA R31, -RZ, RZ, 0, 1.78813934326171875e-07 ;  /* 0x00000003ff1f7435 */ /* 0x000fe200000001ff */
        /* <DEDUP_REMOVED lines=8> */
[----:B------:R-:W-:-:S02]  /*0800*/  ULEA.HI UR18, UR19, UR19, URZ, 0x1 ;  /* 0x0000001313127291 */ /* 0x000fc4000f8f083f */
[----:B------:R-:W-:Y:S02]  /*0810*/  ULEA.HI UR16, UR17, UR17, URZ, 0x1 ;  /* 0x0000001111107291 */ /* 0x000fe4000f8f083f */
[----:B------:R-:W-:Y:S02]  /*0820*/  ULEA.HI UR5, UR15, UR15, URZ, 0x1 ;  /* 0x0000000f0f057291 */ /* 0x000fe4000f8f083f */
[----:B------:R-:W-:Y:S02]  /*0830*/  ULEA.HI UR12, UR13, UR13, URZ, 0x1 ;  /* 0x0000000d0d0c7291 */ /* 0x000fe4000f8f083f */
[----:B------:R-:W-:Y:S02]  /*0840*/  ULEA.HI UR11, UR11, UR11, URZ, 0x1 ;  /* 0x0000000b0b0b7291 */ /* 0x000fe4000f8f083f */
[----:B------:R-:W-:Y:S02]  /*0850*/  ULEA.HI UR9, UR9, UR9, URZ, 0x1 ;  /* 0x0000000909097291 */ /* 0x000fe4000f8f083f */
[----:B------:R-:W-:-:S02]  /*0860*/  ULEA.HI UR7, UR7, UR7, URZ, 0x1 ;  /* 0x0000000707077291 */ /* 0x000fc4000f8f083f */
[----:B------:R-:W-:Y:S01]  /*0870*/  UIMAD UR34, UR35, -0x3, UR36 ;  /* 0xfffffffd232278a4 */ /* 0x000fe2000f8e0224 */
[----:B------:R-:W-:Y:S01]  /*0880*/  MOV R41, 0x3 ;  /* 0x0000000300297802 */ /* 0x000fe20000000f00 */
[----:B------:R-:W-:Y:S01]  /*0890*/  UIMAD UR37, UR12, -0x3, UR37 ;  /* 0xfffffffd0c2578a4 */ /* 0x000fe2000f8e0225 */
[----:B------:R-:W-:Y:S01]  /*08a0*/  MOV R37, 0x3 ;  /* 0x0000000300257802 */ /* 0x000fe20000000f00 */
[----:B------:R-:W-:Y:S01]  /*08b0*/  UIMAD UR38, UR11, -0x3, UR38 ;  /* 0xfffffffd0b2678a4 */ /* 0x000fe2000f8e0226 */
[----:B-1----:R-:W-:Y:S01]  /*08c0*/  MOV R33, 0x3 ;  /* 0x0000000300217802 */ /* 0x002fe20000000f00 */
[----:B------:R-:W-:Y:S01]  /*08d0*/  UIMAD UR40, UR9, -0x3, UR40 ;  /* 0xfffffffd092878a4 */ /* 0x000fe2000f8e0228 */
[----:B------:R-:W-:Y:S01]  /*08e0*/  MOV R29, 0x3 ;  /* 0x00000003001d7802 */ /* 0x000fe20000000f00 */
[----:B------:R-:W-:Y:S01]  /*08f0*/  UIMAD UR39, UR7, -0x3, UR39 ;  /* 0xfffffffd072778a4 */ /* 0x000fe2000f8e0227 */
[----:B------:R-:W-:Y:S01]  /*0900*/  MOV R42, 0x3 ;  /* 0x00000003002a7802 */ /* 0x000fe20000000f00 */
[----:B------:R-:W-:Y:S01]  /*0910*/  UIMAD UR6, UR32, -0x3, UR53 ;  /* 0xfffffffd200678a4 */ /* 0x000fe2000f8e0235 */
[----:B------:R-:W-:Y:S01]  /*0920*/  MOV R38, 0x3 ;  /* 0x0000000300267802 */ /* 0x000fe20000000f00 */
[----:B------:R-:W-:-:S02]  /*0930*/  UIMAD UR8, UR30, -0x3, UR52 ;  /* 0xfffffffd1e0878a4 */ /* 0x000fc4000f8e0234 */
[----:B------:R-:W-:Y:S02]  /*0940*/  UIMAD UR10, UR28, -0x3, UR51 ;  /* 0xfffffffd1c0a78a4 */ /* 0x000fe4000f8e0233 */
[----:B------:R-:W-:Y:S02]  /*0950*/  UIMAD UR13, UR26, -0x3, UR50 ;  /* 0xfffffffd1a0d78a4 */ /* 0x000fe4000f8e0232 */
[----:B------:R-:W-:Y:S02]  /*0960*/  UIMAD UR14, UR24, -0x3, UR49 ;  /* 0xfffffffd180e78a4 */ /* 0x000fe4000f8e0231 */
[----:B------:R-:W-:Y:S02]  /*0970*/  UIMAD UR15, UR22, -0x3, UR48 ;  /* 0xfffffffd160f78a4 */ /* 0x000fe4000f8e0230 */
[----:B------:R-:W-:Y:S02]  /*0980*/  UIMAD UR17, UR20, -0x3, UR47 ;  /* 0xfffffffd141178a4 */ /* 0x000fe4000f8e022f */
[----:B------:R-:W-:-:S02]  /*0990*/  UIMAD UR19, UR18, -0x3, UR46 ;  /* 0xfffffffd121378a4 */ /* 0x000fc4000f8e022e */
[----:B------:R-:W-:Y:S02]  /*09a0*/  UIMAD UR21, UR16, -0x3, UR45 ;  /* 0xfffffffd101578a4 */ /* 0x000fe4000f8e022d */
[----:B------:R-:W-:Y:S02]  /*09b0*/  UIMAD UR23, UR4, -0x3, UR44 ;  /* 0xfffffffd041778a4 */ /* 0x000fe4000f8e022c */
[----:B------:R-:W-:Y:S02]  /*09c0*/  UIMAD UR25, UR5, -0x3, UR41 ;  /* 0xfffffffd051978a4 */ /* 0x000fe4000f8e0229 */
[----:B------:R-:W-:Y:S01]  /*09d0*/  UIMAD UR34, UR35, 0x3000, UR34 ;  /* 0x00003000232278a4 */ /* 0x000fe2000f8e0222 */
[C---:B------:R-:W-:Y:S02]  /*09e0*/  IMAD R43, R45.reuse, R43, UR6 ;  /* 0x000000062d2b7e24 */ /* 0x040fe4000f8e022b */
[C---:B------:R-:W-:Y:S02]  /*09f0*/  IMAD R41, R45.reuse, R41, UR8 ;  /* 0x000000082d297e24 */ /* 0x040fe4000f8e0229 */
[----:B------:R-:W-:-:S02]  /*0a00*/  IMAD R39, R45, R39, UR10 ;  /* 0x0000000a2d277e24 */ /* 0x000fc4000f8e0227 */
[C---:B------:R-:W-:Y:S02]  /*0a10*/  IMAD R37, R45.reuse, R37, UR13 ;  /* 0x0000000d2d257e24 */ /* 0x040fe4000f8e0225 */
[C---:B------:R-:W-:Y:S02]  /*0a20*/  IMAD R35, R45.reuse, R35, UR14 ;  /* 0x0000000e2d237e24 */ /* 0x040fe4000f8e0223 */
[C---:B------:R-:W-:Y:S02]  /*0a30*/  IMAD R33, R45.reuse, R33, UR15 ;  /* 0x0000000f2d217e24 */ /* 0x040fe4000f8e0221 */
[C---:B------:R-:W-:Y:S02]  /*0a40*/  IMAD R31, R45.reuse, R31, UR17 ;  /* 0x000000112d1f7e24 */ /* 0x040fe4000f8e021f */
[C---:B------:R-:W-:Y:S02]  /*0a50*/  IMAD R29, R45.reuse, R29, UR19 ;  /* 0x000000132d1d7e24 */ /* 0x040fe4000f8e021d */
[----:B------:R-:W-:-:S02]  /*0a60*/  IMAD R23, R45, R38, UR37 ;  /* 0x000000252d177e24 */ /* 0x000fc4000f8e0226 */
[----:B------:R-:W-:Y:S01]  /*0a70*/  IMAD R21, R45, R36, UR38 ;  /* 0x000000262d157e24 */ /* 0x000fe2000f8e0224 */
[C---:B----4-:R-:W-:Y:S02]  /*0a80*/  FSETP.GT.AND P0, PT, |R17|.reuse, 8.50705917302346158658e+37, PT ;  /* 0x7e8000001100780b */ /* 0x050fe40003f04200 */
[----:B------:R-:W-:-:S11]  /*0a90*/  FSETP.GEU.AND P1, PT, |R17|, 1.175494350822287508e-38, PT ;  /* 0x008000001100780b */ /* 0x000fd60003f2e200 */
[----:B------:R-:W-:-:S04]  /*0aa0*/  @P0 FMUL R17, R17, 0.25 ;  /* 0x3e80000011110820 */ /* 0x000fc80000400000 */
[----:B------:R-:W-:Y:S01]  /*0ab0*/  @!P1 FMUL R17, R17, 16777216 ;  /* 0x4b80000011119820 */ /* 0x000fe20000400000 */
[----:B---3--:R-:W-:-:S05]  /*0ac0*/  FADD R26, -R19, R26 ;  /* 0x0000001a131a7221 */ /* 0x008fca0000000100 */
[----:B------:R-:W0:Y:S01]  /*0ad0*/  MUFU.RCP R17, R17 ;  /* 0x0000001100117308 */ /* 0x000e220000001000 */
[C---:B------:R-:W-:Y:S01]  /*0ae0*/  FADD R24, -R19.reuse, R24 ;  /* 0x0000001813187221 */ /* 0x040fe20000000100 */
[C---:B------:R-:W-:Y:S01]  /*0af0*/  FADD R25, -R19.reuse, R25 ;  /* 0x0000001913197221 */ /* 0x040fe20000000100 */
[----:B------:R-:W-:Y:S01]  /*0b00*/  @P0 FMUL R26, R26, 0.25 ;  /* 0x3e8000001a1a0820 */ /* 0x000fe20000400000 */
[----:B------:R-:W-:Y:S01]  /*0b10*/  FADD R19, -R19, R27 ;  /* 0x0000001b13137221 */ /* 0x000fe20000000100 */
[----:B------:R-:W-:Y:S01]  /*0b20*/  @P0 FMUL R24, R24, 0.25 ;  /* 0x3e80000018180820 */ /* 0x000fe20000400000 */
[----:B------:R-:W-:Y:S01]  /*0b30*/  @P0 FMUL R25, R25, 0.25 ;  /* 0x3e80000019190820 */ /* 0x000fe20000400000 */
[----:B------:R-:W-:Y:S01]  /*0b40*/  @!P1 FMUL R26, R26, 16777216 ;  /* 0x4b8000001a1a9820 */ /* 0x000fe20000400000 */
[----:B------:R-:W-:Y:S01]  /*0b50*/  @P0 FMUL R19, R19, 0.25 ;  /* 0x3e80000013130820 */ /* 0x000fe20000400000 */
[----:B------:R-:W-:Y:S01]  /*0b60*/  @!P1 FMUL R24, R24, 16777216 ;  /* 0x4b80000018189820 */ /* 0x000fe20000400000 */
[----:B------:R-:W-:-:S02]  /*0b70*/  @!P1 FMUL R25, R25, 16777216 ;  /* 0x4b80000019199820 */ /* 0x000fc40000400000 */
[----:B------:R-:W-:Y:S01]  /*0b80*/  @!P1 FMUL R19, R19, 16777216 ;  /* 0x4b80000013139820 */ /* 0x000fe20000400000 */
[C---:B0-----:R-:W-:Y:S01]  /*0b90*/  FMUL R30, R17.reuse, R26 ;  /* 0x0000001a111e7220 */ /* 0x041fe20000400000 */
[C---:B------:R-:W-:Y:S01]  /*0ba0*/  FMUL R32, R17.reuse, R24 ;  /* 0x0000001811207220 */ /* 0x040fe20000400000 */
[----:B------:R-:W-:Y:S02]  /*0bb0*/  MOV R26, 0x3 ;  /* 0x00000003001a7802 */ /* 0x000fe40000000f00 */
[----:B------:R-:W-:Y:S01]  /*0bc0*/  MOV R24, 0x3 ;  /* 0x0000000300187802 */ /* 0x000fe20000000f00 */
[C---:B------:R-:W-:Y:S01]  /*0bd0*/  FMUL R28, R17.reuse, R25 ;  /* 0x00000019111c7220 */ /* 0x040fe20000400000 */
[----:B------:R-:W-:Y:S01]  /*0be0*/  FMUL R34, R17, R19 ;  /* 0x0000001311227220 */ /* 0x000fe20000400000 */
[C---:B------:R-:W-:Y:S02]  /*0bf0*/  IMAD R27, R45.reuse, R44, UR21 ;  /* 0x000000152d1b7e24 */ /* 0x040fe4000f8e022c */
[----:B------:R-:W-:-:S02]  /*0c00*/  IMAD R25, R45, R42, UR23 ;  /* 0x000000172d197e24 */ /* 0x000fc4000f8e022a */
[C---:B------:R-:W-:Y:S02]  /*0c10*/  IMAD R17, R45.reuse, R40, UR25 ;  /* 0x000000192d117e24 */ /* 0x040fe4000f8e0228 */
[C---:B------:R-:W-:Y:S02]  /*0c20*/  IMAD R19, R45.reuse, R26, UR40 ;  /* 0x000000282d137e24 */ /* 0x040fe4000f8e021a */
[C---:B------:R-:W-:Y:S02]  /*0c30*/  IMAD R0, R45.reuse, R0, UR39 ;  /* 0x000000272d007e24 */ /* 0x040fe4000f8e0200 */
[----:B------:R-:W-:Y:S01]  /*0c40*/  IMAD R45, R45, R24, UR34 ;  /* 0x000000222d2d7e24 */ /* 0x000fe2000f8e0218 */
[----:B------:R-:W-:Y:S02]  /*0c50*/  MOV R24, UR30 ;  /* 0x0000001e00187c02 */ /* 0x000fe40008000f00 */
[----:B------:R-:W-:-:S03]  /*0c60*/  MOV R26, UR32 ;  /* 0x00000020001a7c02 */ /* 0x000fc60008000f00 */
[----:B------:R-:W-:Y:S01]  /*0c70*/  IMAD R41, R24, 0x3000, R41 ;  /* 0x0000300018297824 */ /* 0x000fe200078e0229 */
[----:B------:R-:W-:Y:S01]  /*0c80*/  MOV R24, UR26 ;  /* 0x0000001a00187c02 */ /* 0x000fe20008000f00 */
[----:B------:R-:W-:Y:S01]  /*0c90*/  IMAD R43, R26, 0x3000, R43 ;  /* 0x000030001a2b7824 */ /* 0x000fe200078e022b */
[----:B------:R-:W-:Y:S01]  /*0ca0*/  MOV R26, UR28 ;  /* 0x0000001c001a7c02 */ /* 0x000fe20008000f00 */
[----:B------:R-:W0:Y:S02]  /*0cb0*/  S2R R36, SR_TID.X ;  /* 0x0000000000247919 */ /* 0x000e240000002100 */
[----:B------:R-:W-:Y:S01]  /*0cc0*/  IMAD R37, R24, 0x3000, R37 ;  /* 0x0000300018257824 */ /* 0x000fe200078e0225 */
[----:B------:R-:W-:Y:S01]  /*0cd0*/  MOV R24, UR22 ;  /* 0x0000001600187c02 */ /* 0x000fe20008000f00 */
[----:B------:R-:W-:Y:S01]  /*0ce0*/  IMAD R39, R26, 0x3000, R39 ;  /* 0x000030001a277824 */ /* 0x000fe200078e0227 */
[----:B------:R-:W-:-:S03]  /*0cf0*/  MOV R26, UR24 ;  /* 0x00000018001a7c02 */ /* 0x000fc60008000f00 */
[----:B------:R-:W-:Y:S01]  /*0d00*/  IMAD R33, R24, 0x3000, R33 ;  /* 0x0000300018217824 */ /* 0x000fe200078e0221 */
[----:B------:R-:W-:Y:S01]  /*0d10*/  MOV R24, UR20 ;  /* 0x0000001400187c02 */ /* 0x000fe20008000f00 */
[----:B------:R-:W1:Y:S01]  /*0d20*/  S2UR UR6, SR_CgaCtaId ;  /* 0x00000000000679c3 */ /* 0x000e620000008800 */
[----:B------:R-:W-:Y:S01]  /*0d30*/  IMAD R35, R26, 0x3000, R35 ;  /* 0x000030001a237824 */ /* 0x000fe200078e0223 */
[----:B------:R-:W-:Y:S02]  /*0d40*/  MOV R26, UR18 ;  /* 0x00000012001a7c02 */ /* 0x000fe40008000f00 */
[----:B------:R-:W-:Y:S01]  /*0d50*/  IMAD R31, R24, 0x3000, R31 ;  /* 0x00003000181f7824 */ /* 0x000fe200078e021f */
[----:B------:R-:W-:Y:S02]  /*0d60*/  MOV R24, UR16 ;  /* 0x0000001000187c02 */ /* 0x000fe40008000f00 */
[----:B------:R-:W-:Y:S01]  /*0d70*/  IMAD R29, R26, 0x3000, R29 ;  /* 0x000030001a1d7824 */ /* 0x000fe200078e021d */
[----:B------:R-:W-:-:S02]  /*0d80*/  MOV R26, UR4 ;  /* 0x00000004001a7c02 */ /* 0x000fc40008000f00 */
[----:B------:R-:W-:Y:S01]  /*0d90*/  IMAD R27, R24, 0x3000, R27 ;  /* 0x00003000181b7824 */ /* 0x000fe200078e021b */
[----:B------:R-:W-:Y:S02]  /*0da0*/  MOV R24, UR5 ;  /* 0x0000000500187c02 */ /* 0x000fe40008000f00 */
[----:B------:R-:W-:Y:S01]  /*0db0*/  IMAD R25, R26, 0x3000, R25 ;  /* 0x000030001a197824 */ /* 0x000fe200078e0219 */
[----:B------:R-:W-:Y:S02]  /*0dc0*/  MOV R26, UR12 ;  /* 0x0000000c001a7c02 */ /* 0x000fe40008000f00 */
[----:B------:R-:W-:Y:S01]  /*0dd0*/  IMAD R17, R24, 0x3000, R17 ;  /* 0x0000300018117824 */ /* 0x000fe200078e0211 */
[----:B--2---:R-:W-:Y:S02]  /*0de0*/  FSETP.GT.AND P0, PT, |R16|, 8.50705917302346158658e+37, PT ;  /* 0x7e8000001000780b */ /* 0x004fe40003f04200 */
[----:B------:R-:W-:Y:S01]  /*0df0*/  MOV R24, UR11 ;  /* 0x0000000b00187c02 */ /* 0x000fe20008000f00 */
[----:B------:R-:W-:Y:S01]  /*0e00*/  IMAD R23, R26, 0x3000, R23 ;  /* 0x000030001a177824 */ /* 0x000fe200078e0217 */
[----:B------:R-:W-:-:S02]  /*0e10*/  FSETP.GEU.AND P3, PT, |R16|, 1.175494350822287508e-38, PT ;  /* 0x008000001000780b */ /* 0x000fc40003f6e200 */
[----:B------:R-:W-:Y:S01]  /*0e20*/  MOV R26, UR9 ;  /* 0x00000009001a7c02 */ /* 0x000fe20008000f00 */
[----:B------:R-:W-:Y:S01]  /*0e30*/  IMAD R21, R24, 0x3000, R21 ;  /* 0x0000300018157824 */ /* 0x000fe200078e0215 */
[----:B------:R-:W-:Y:S01]  /*0e40*/  UMOV UR4, 0x400 ;  /* 0x0000040000047882 */ /* 0x000fe20000000000 */
[----:B0-----:R-:W-:Y:S01]  /*0e50*/  SHF.L.U32 R24, R36, 0x2, RZ ;  /* 0x0000000224187819 */ /* 0x001fe200000006ff */
[----:B-1----:R-:W-:Y:S01]  /*0e60*/  UPRMT UR4, UR6, 0x654, UR4 ;  /* 0x0000065406047896 */ /* 0x002fe20008000004 */
[----:B------:R-:W-:Y:S01]  /*0e70*/  IMAD R19, R26, 0x3000, R19 ;  /* 0x000030001a137824 */ /* 0x000fe200078e0213 */
[C---:B------:R-:W-:Y:S02]  /*0e80*/  FSETP.GT.AND P1, PT, |R3|.reuse, 8.50705917302346158658e+37, PT ;  /* 0x7e8000000300780b */ /* 0x040fe40003f24200 */
[----:B------:R-:W-:Y:S01]  /*0e90*/  LOP3.LUT R26, R24, 0x300, RZ, 0xc0, !PT ;  /* 0x00000300181a7812 */ /* 0x000fe200078ec0ff */
[----:B------:R-:W-:Y:S01]  /*0ea0*/  @P0 FMUL R16, R16, 0.25 ;  /* 0x3e80000010100820 */ /* 0x000fe20000400000 */
[----:B------:R-:W-:-:S02]  /*0eb0*/  FSETP.GEU.AND P4, PT, |R3|, 1.175494350822287508e-38, PT ;  /* 0x008000000300780b */ /* 0x000fc40003f8e200 */
[----:B------:R-:W-:Y:S01]  /*0ec0*/  LEA.HI R38, R26, UR4, RZ, 0x1a ;  /* 0x000000041a267c11 */ /* 0x000fe2000f8fd0ff */
[----:B------:R-:W-:Y:S01]  /*0ed0*/  @!P3 FMUL R16, R16, 16777216 ;  /* 0x4b8000001010b820 */ /* 0x000fe20000400000 */
[----:B------:R-:W-:-:S04]  /*0ee0*/  LOP3.LUT R26, R24, 0x3fc, RZ, 0xc0, !PT ;  /* 0x000003fc181a7812 */ /* 0x000fc800078ec0ff */
[----:B------:R-:W-:Y:S02]  /*0ef0*/  LEA R26, R26, R38, 0x2 ;  /* 0x000000261a1a7211 */ /* 0x000fe400078e10ff */
[----:B------:R-:W-:Y:S01]  /*0f00*/  SHF.R.U32.HI R38, RZ, 0x8, R24 ;  /* 0x00000008ff267819 */ /* 0x000fe20000011618 */
[----:B------:R-:W0:Y:S01]  /*0f10*/  MUFU.RCP R16, R16 ;  /* 0x0000001000107308 */ /* 0x000e220000001000 */
[----:B------:R-:W-:Y:S01]  /*0f20*/  @P1 FMUL R3, R3, 0.25 ;  /* 0x3e80000003031820 */ /* 0x000fe20000400000 */
[----:B------:R-:W-:Y:S01]  /*0f30*/  FADD R15, -R18, R15 ;  /* 0x0000000f120f7221 */ /* 0x000fe20000000100 */
[----:B------:R-:W-:Y:S01]  /*0f40*/  SGXT.U32 R38, R38, 0x2 ;  /* 0x000000022626781a */ /* 0x000fe20000000000 */
[C---:B------:R-:W-:Y:S01]  /*0f50*/  FADD R12, -R18.reuse, R12 ;  /* 0x0000000c120c7221 */ /* 0x040fe20000000100 */
[----:B------:R-:W-:Y:S01]  /*0f60*/  @!P4 FMUL R3, R3, 16777216 ;  /* 0x4b8000000303c820 */ /* 0x000fe20000400000 */
[C---:B------:R-:W-:Y:S01]  /*0f70*/  FADD R14, -R18.reuse, R14 ;  /* 0x0000000e120e7221 */ /* 0x040fe20000000100 */
[----:B------:R-:W-:Y:S01]  /*0f80*/  LOP3.LUT R24, R38, 0x3fc, R24, 0xf8, !PT ;  /* 0x000003fc26187812 */ /* 0x000fe200078ef818 */
[----:B------:R-:W-:Y:S01]  /*0f90*/  FADD R38, -R18, R13 ;  /* 0x0000000d12267221 */ /* 0x000fe20000000100 */
[----:B------:R-:W-:Y:S01]  /*0fa0*/  @P0 FMUL R15, R15, 0.25 ;  /* 0x3e8000000f0f0820 */ /* 0x000fe20000400000 */
[----:B------:R-:W-:Y:S01]  /*0fb0*/  FSETP.GT.AND P2, PT, |R2|, 8.50705917302346158658e+37, PT ;  /* 0x7e8000000200780b */ /* 0x000fe20003f44200 */
[----:B------:R-:W-:Y:S01]  /*0fc0*/  @P0 FMUL R12, R12, 0.25 ;  /* 0x3e8000000c0c0820 */ /* 0x000fe20000400000 */
[----:B------:R-:W-:Y:S01]  /*0fd0*/  @P0 FMUL R38, R38, 0.25 ;  /* 0x3e80000026260820 */ /* 0x000fe20000400000 */
[----:B------:R-:W-:Y:S01]  /*0fe0*/  @P0 FMUL R14, R14, 0.25 ;  /* 0x3e8000000e0e0820 */ /* 0x000fe20000400000 */
[----:B------:R-:W-:Y:S01]  /*0ff0*/  @!P3 FMUL R15, R15, 16777216 ;  /* 0x4b8000000f0fb820 */ /* 0x000fe20000400000 */
[----:B------:R-:W1:Y:S01]  /*1000*/  MUFU.RCP R3, R3 ;  /* 0x0000000300037308 */ /* 0x000e620000001000 */
[----:B------:R-:W-:Y:S01]  /*1010*/  FSETP.GEU.AND P0, PT, |R2|, 1.175494350822287508e-38, PT ;  /* 0x008000000200780b */ /* 0x000fe20003f0e200 */
[----:B------:R-:W-:Y:S01]  /*1020*/  FADD R8, -R20, R8 ;  /* 0x0000000814087221 */ /* 0x000fe20000000100 */
[----:B------:R-:W-:Y:S01]  /*1030*/  LEA R24, R24, UR4, 0x2 ;  /* 0x0000000418187c11 */ /* 0x000fe2000f8e10ff */
[----:B0-----:R-:W-:Y:S01]  /*1040*/  FMUL R40, R16, R15 ;  /* 0x0000000f10287220 */ /* 0x001fe20000400000 */
[C---:B------:R-:W-:Y:S01]  /*1050*/  FADD R15, -R20.reuse, R9 ;  /* 0x00000009140f7221 */ /* 0x040fe20000000100 */
[C---:B------:R-:W-:Y:S01]  /*1060*/  FADD R10, -R20.reuse, R10 ;  /* 0x0000000a140a7221 */ /* 0x040fe20000000100 */
[----:B------:R-:W-:Y:S01]  /*1070*/  FADD R11, -R20, R11 ;  /* 0x0000000b140b7221 */ /* 0x000fe20000000100 */
[----:B------:R-:W-:Y:S01]  /*1080*/  STS [R24], R32 ;  /* 0x0000002018007388 */ /* 0x000fe20000000800 */
[----:B------:R-:W-:Y:S01]  /*1090*/  @P1 FMUL R8, R8, 0.25 ;  /* 0x3e80000008081820 */ /* 0x000fe20000400000 */
[----:B------:R-:W-:Y:S01]  /*10a0*/  @P1 FMUL R15, R15, 0.25 ;  /* 0x3e8000000f0f1820 */ /* 0x000fe20000400000 */
[----:B------:R-:W-:Y:S01]  /*10b0*/  @P1 FMUL R10, R10, 0.25 ;  /* 0x3e8000000a0a1820 */ /* 0x000fe20000400000 */
[----:B------:R-:W-:Y:S01]  /*10c0*/  STS [R26+0x4], R28 ;  /* 0x0000041c1a007388 */ /* 0x000fe20000000800 */
[----:B------:R-:W-:Y:S01]  /*10d0*/  @P1 FMUL R11, R11, 0.25 ;  /* 0x3e8000000b0b1820 */ /* 0x000fe20000400000 */
[----:B------:R-:W-:-:S02]  /*10e0*/  @P2 FMUL R2, R2, 0.25 ;  /* 0x3e80000002022820 */ /* 0x000fc40000400000 */
[----:B------:R-:W-:Y:S01]  /*10f0*/  STS [R26+0x8], R30 ;  /* 0x0000081e1a007388 */ /* 0x000fe20000000800 */
[----:B------:R-:W-:-:S03]  /*1100*/  @!P3 FMUL R12, R12, 16777216 ;  /* 0x4b8000000c0cb820 */ /* 0x000fc60000400000 */
[----:B------:R0:W-:Y:S01]  /*1110*/  STS [R26+0xc], R34 ;  /* 0x00000c221a007388 */ /* 0x0001e20000000800 */
[----:B------:R-:W-:Y:S01]  /*1120*/  @!P3 FMUL R38, R38, 16777216 ;  /* 0x4b8000002626b820 */ /* 0x000fe20000400000 */
[----:B------:R-:W-:Y:S01]  /*1130*/  @!P4 FMUL R8, R8, 16777216 ;  /* 0x4b8000000808c820 */ /* 0x000fe20000400000 */
[----:B------:R-:W-:Y:S01]  /*1140*/  @!P4 FMUL R15, R15, 16777216 ;  /* 0x4b8000000f0fc820 */ /* 0x000fe20000400000 */
[----:B------:R-:W-:Y:S01]  /*1150*/  @!P4 FMUL R10, R10, 16777216 ;  /* 0x4b8000000a0ac820 */ /* 0x000fe20000400000 */
[----:B------:R-:W-:Y:S01]  /*1160*/  @!P4 FMUL R11, R11, 16777216 ;  /* 0x4b8000000b0bc820 */ /* 0x000fe20000400000 */
[----:B------:R-:W-:Y:S01]  /*1170*/  @!P0 FMUL R2, R2, 16777216 ;  /* 0x4b80000002028820 */ /* 0x000fe20000400000 */
[C---:B------:R-:W-:Y:S01]  /*1180*/  FMUL R13, R16.reuse, R12 ;  /* 0x0000000c100d7220 */ /* 0x040fe20000400000 */
[----:B------:R-:W-:Y:S01]  /*1190*/  BAR.SYNC.DEFER_BLOCKING 0x0 ;  /* 0x0000000000007b1d */ /* 0x000fe20000010000 */
[----:B------:R-:W-:Y:S01]  /*11a0*/  FMUL R12, R16, R38 ;  /* 0x00000026100c7220 */ /* 0x000fe20000400000 */
[C---:B-1----:R-:W-:Y:S01]  /*11b0*/  FMUL R9, R3.reuse, R8 ;  /* 0x0000000803097220 */ /* 0x042fe20000400000 */
[C---:B------:R-:W-:Y:S01]  /*11c0*/  FMUL R8, R3.reuse, R15 ;  /* 0x0000000f03087220 */ /* 0x040fe20000400000 */
[C---:B0-----:R-:W-:Y:S01]  /*11d0*/  FMUL R34, R3.reuse, R10 ;  /* 0x0000000a03227220 */ /* 0x041fe20000400000 */
[----:B------:R-:W-:Y:S01]  /*11e0*/  FMUL R38, R3, R11 ;  /* 0x0000000b03267220 */ /* 0x000fe20000400000 */
[C---:B-----5:R-:W-:Y:S01]  /*11f0*/  FADD R4, -R22.reuse, R4 ;  /* 0x0000000416047221 */ /* 0x060fe20000000100 */
[----:B------:R-:W0:Y:S01]  /*1200*/  MUFU.RCP R3, R2 ;  /* 0x0000000200037308 */ /* 0x000e220000001000 */
[C---:B------:R-:W-:Y:S01]  /*1210*/  FADD R5, -R22.reuse, R5 ;  /* 0x0000000516057221 */ /* 0x040fe20000000100 */
[C---:B------:R-:W-:Y:S01]  /*1220*/  FADD R6, -R22.reuse, R6 ;  /* 0x0000000616067221 */ /* 0x040fe20000000100 */
[----:B------:R-:W-:Y:S01]  /*1230*/  FADD R22, -R22, R7 ;  /* 0x0000000716167221 */ /* 0x000fe20000000100 */
[----:B------:R-:W-:-:S03]  /*1240*/  LOP3.LUT R10, R36, 0xff, RZ, 0xc0, !PT ;  /* 0x000000ff240a7812 */ /* 0x000fc600078ec0ff */
[----:B------:R-:W-:Y:S01]  /*1250*/  @P2 FMUL R22, R22, 0.25 ;  /* 0x3e80000016162820 */ /* 0x000fe20000400000 */
[----:B------:R-:W-:-:S03]  /*1260*/  LEA R10, R10, UR4, 0x2 ;  /* 0x000000040a0a7c11 */ /* 0x000fc6000f8e10ff */
[----:B------:R-:W-:-:S04]  /*1270*/  @!P0 FMUL R22, R22, 16777216 ;  /* 0x4b80000016168820 */ /* 0x000fc80000400000 */
[----:B0-----:R-:W-:Y:S01]  /*1280*/  FMUL R44, R3, R22 ;  /* 0x00000016032c7220 */ /* 0x001fe20000400000 */
[----:B------:R-:W0:Y:S04]  /*1290*/  LDS R30, [R10] ;  /* 0x000000000a1e7984 */ /* 0x000e280000000800 */
[----:B------:R-:W1:Y:S04]  /*12a0*/  LDS R32, [R10+0x404] ;  /* 0x000404000a207984 */ /* 0x000e680000000800 */
[----:B------:R-:W2:Y:S04]  /*12b0*/  LDS R28, [R10+0x808] ;  /* 0x000808000a1c7984 */ /* 0x000ea80000000800 */
[----:B------:R-:W3:Y:S01]  /*12c0*/  LDS R22, [R10+0xc0c] ;  /* 0x000c0c000a167984 */ /* 0x000ee20000000800 */
[----:B------:R-:W-:Y:S01]  /*12d0*/  BAR.SYNC.DEFER_BLOCKING 0x0 ;  /* 0x0000000000007b1d */ /* 0x000fe20000010000 */
[----:B------:R-:W-:-:S04]  /*12e0*/  @!P3 FMUL R14, R14, 16777216 ;  /* 0x4b8000000e0eb820 */ /* 0x000fc80000400000 */
[----:B------:R-:W-:Y:S01]  /*12f0*/  FMUL R14, R16, R14 ;  /* 0x0000000e100e7220 */ /* 0x000fe20000400000 */
[----:B------:R-:W-:Y:S04]  /*1300*/  STS [R24], R13 ;  /* 0x0000000d18007388 */ /* 0x000fe80000000800 */
[----:B------:R-:W-:Y:S04]  /*1310*/  STS [R26+0x4], R12 ;  /* 0x0000040c1a007388 */ /* 0x000fe80000000800 */
[----:B------:R-:W-:Y:S04]  /*1320*/  STS [R26+0x8], R14 ;  /* 0x0000080e1a007388 */ /* 0x000fe80000000800 */
[----:B------:R-:W-:Y:S01]  /*1330*/  STS [R26+0xc], R40 ;  /* 0x00000c281a007388 */ /* 0x000fe20000000800 */
[----:B------:R-:W-:Y:S06]  /*1340*/  BAR.SYNC.DEFER_BLOCKING 0x0 ;  /* 0x0000000000007b1d */ /* 0x000fec0000010000 */
[----:B------:R-:W4:Y:S04]  /*1350*/  LDS R20, [R10] ;  /* 0x000000000a147984 */ /* 0x000f280000000800 */
[----:B------:R-:W5:Y:S04]  /*1360*/  LDS R18, [R10+0x404] ;  /* 0x000404000a127984 */ /* 0x000f680000000800 */
[----:B------:R-:W0:Y:S04]  /*1370*/  LDS R16, [R10+0x808] ;  /* 0x000808000a107984 */ /* 0x000e280000000800 */
[----:B------:R-:W0:Y:S01]  /*1380*/  LDS R15, [R10+0xc0c] ;  /* 0x000c0c000a0f7984 */ /* 0x000e220000000800 */
[----:B------:R-:W-:Y:S06]  /*1390*/  BAR.SYNC.DEFER_BLOCKING 0x0 ;  /* 0x0000000000007b1d */ /* 0x000fec0000010000 */
[----:B------:R-:W-:Y:S04]  /*13a0*/  STS [R24], R9 ;  /* 0x0000000918007388 */ /* 0x000fe80000000800 */
[----:B------:R-:W-:Y:S04]  /*13b0*/  STS [R26+0x4], R8 ;  /* 0x000004081a007388 */ /* 0x000fe80000000800 */
[----:B------:R-:W-:Y:S04]  /*13c0*/  STS [R26+0x8], R34 ;  /* 0x000008221a007388 */ /* 0x000fe80000000800 */
[----:B------:R-:W-:Y:S01]  /*13d0*/  STS [R26+0xc], R38 ;  /* 0x00000c261a007388 */ /* 0x000fe20000000800 */
[----:B------:R-:W-:Y:S01]  /*13e0*/  BAR.SYNC.DEFER_BLOCKING 0x0 ;  /* 0x0000000000007b1d */ /* 0x000fe20000010000 */
[----:B------:R-:W-:Y:S01]  /*13f0*/  @P2 FMUL R4, R4, 0.25 ;  /* 0x3e80000004042820 */ /* 0x000fe20000400000 */
[----:B------:R-:W-:Y:S01]  /*1400*/  @P2 FMUL R5, R5, 0.25 ;  /* 0x3e80000005052820 */ /* 0x000fe20000400000 */
[----:B------:R-:W-:-:S02]  /*1410*/  @P2 FMUL R6, R6, 0.25 ;  /* 0x3e80000006062820 */ /* 0x000fc40000400000 */
[----:B------:R-:W-:Y:S01]  /*1420*/  @!P0 FMUL R4, R4, 16777216 ;  /* 0x4b80000004048820 */ /* 0x000fe20000400000 */
[----:B------:R-:W-:Y:S01]  /*1430*/  @!P0 FMUL R5, R5, 16777216 ;  /* 0x4b80000005058820 */ /* 0x000fe20000400000 */
[----:B------:R-:W-:Y:S01]  /*1440*/  @!P0 FMUL R6, R6, 16777216 ;  /* 0x4b80000006068820 */ /* 0x000fe20000400000 */
[----:B------:R-:W0:Y:S04]  /*1450*/  LDS R14, [R10] ;  /* 0x000000000a0e7984 */ /* 0x000e280000000800 */
[----:B------:R-:W0:Y:S04]  /*1460*/  LDS R13, [R10+0x404] ;  /* 0x000404000a0d7984 */ /* 0x000e280000000800 */
[----:B------:R-:W0:Y:S04]  /*1470*/  LDS R12, [R10+0x808] ;  /* 0x000808000a0c7984 */ /* 0x000e280000000800 */
[----:B------:R-:W0:Y:S01]  /*1480*/  LDS R11, [R10+0xc0c] ;  /* 0x000c0c000a0b7984 */ /* 0x000e220000000800 */
[C---:B------:R-:W-:Y:S01]  /*1490*/  FMUL R7, R3.reuse, R4 ;  /* 0x0000000403077220 */ /* 0x040fe20000400000 */
[----:B------:R-:W-:Y:S01]  /*14a0*/  BAR.SYNC.DEFER_BLOCKING 0x0 ;  /* 0x0000000000007b1d */ /* 0x000fe20000010000 */
[C---:B------:R-:W-:Y:S01]  /*14b0*/  FMUL R36, R3.reuse, R5 ;  /* 0x0000000503247220 */ /* 0x040fe20000400000 */
[----:B------:R-:W-:-:S06]  /*14c0*/  FMUL R42, R3, R6 ;  /* 0x00000006032a7220 */ /* 0x000fcc0000400000 */
[----:B------:R-:W0:Y:S01]  /*14d0*/  LDC.64 R2, c[0x0][0x228] ;  /* 0x00008a00ff027b82 */ /* 0x000e220000000a00 */
[----:B------:R-:W-:Y:S02]  /*14e0*/  UISETP.GE.AND UP1, UPT, UR36, 0xc, UPT ;  /* 0x0000000c2400788c */ /* 0x000fe4000bf26270 */
[----:B------:R-:W-:Y:S01]  /*14f0*/  UISETP.GE.AND UP2, UPT, UR53, 0xc, UPT ;  /* 0x0000000c3500788c */ /* 0x000fe2000bf46270 */
[----:B------:R0:W-:Y:S04]  /*1500*/  STS [R24], R7 ;  /* 0x0000000718007388 */ /* 0x0001e80000000800 */
[----:B------:R-:W-:Y:S04]  /*1510*/  STS [R26+0x4], R36 ;  /* 0x000004241a007388 */ /* 0x000fe80000000800 */
[----:B------:R-:W-:Y:S04]  /*1520*/  STS [R26+0x8], R42 ;  /* 0x0000082a1a007388 */ /* 0x000fe80000000800 */
[----:B------:R-:W-:Y:S01]  /*1530*/  STS [R26+0xc], R44 ;  /* 0x00000c2c1a007388 */ /* 0x000fe20000000800 */
[----:B------:R-:W-:Y:S01]  /*1540*/  BAR.SYNC.DEFER_BLOCKING 0x0 ;  /* 0x0000000000007b1d */ /* 0x000fe20000010000 */
[----:B------:R-:W-:-:S02]  /*1550*/  PLOP3.LUT P0, PT, PT, PT, UP1, 0x80, 0x0 ;  /* 0x000000000000781c */ /* 0x000fc40003f0f018 */
[----:B------:R-:W-:Y:S01]  /*1560*/  PLOP3.LUT P1, PT, PT, PT, UP2, 0x80, 0x0 ;  /* 0x000000000000781c */ /* 0x000fe20003f2f028 */
[----:B------:R-:W-:Y:S01]  /*1570*/  UISETP.GE.AND UP2, UPT, UR52, 0xc, UPT ;  /* 0x0000000c3400788c */ /* 0x000fe2000bf46270 */
[----:B0-----:R-:W-:Y:S01]  /*1580*/  IMAD.WIDE R4, R45, 0x4, R2 ;  /* 0x000000042d047825 */ /* 0x001fe200078e0202 */
[----:B------:R-:W-:-:S04]  /*1590*/  UISETP.GE.AND UP5, UPT, UR51, 0xc, UPT ;  /* 0x0000000c3300788c */ /* 0x000fc8000bfa6270 */
[----:B------:R-:W-:Y:S01]  /*15a0*/  PLOP3.LUT P2, PT, PT, PT, UP2, 0x80, 0x0 ;  /* 0x000000000000781c */ /* 0x000fe20003f4f028 */
[--C-:B------:R-:W-:Y:S01]  /*15b0*/  IMAD.WIDE R6, R43, 0x4, R2.reuse ;  /* 0x000000042b067825 */ /* 0x100fe200078e0202 */
[----:B------:R-:W-:Y:S02]  /*15c0*/  UISETP.GE.AND UP1, UPT, UR50, 0xc, UPT ;  /* 0x0000000c3200788c */ /* 0x000fe4000bf26270 */
[----:B------:R-:W-:Y:S01]  /*15d0*/  UISETP.GE.AND UP2, UPT, UR49, 0xc, UPT ;  /* 0x0000000c3100788c */ /* 0x000fe2000bf46270 */
[----:B------:R-:W-:Y:S01]  /*15e0*/  IMAD.WIDE R8, R41, 0x4, R2 ;  /* 0x0000000429087825 */ /* 0x000fe200078e0202 */
[----:B------:R-:W-:Y:S02]  /*15f0*/  UISETP.GE.AND UP3, UPT, UR48, 0xc, UPT ;  /* 0x0000000c3000788c */ /* 0x000fe4000bf66270 */
[----:B------:R-:W-:Y:S01]  /*1600*/  UISETP.GE.AND UP4, UPT, UR47, 0xc, UPT ;  /* 0x0000000c2f00788c */ /* 0x000fe2000bf86270 */
[----:B------:R-:W0:Y:S04]  /*1610*/  LDS R34, [R10] ;  /* 0x000000000a227984 */ /* 0x000e280000000800 */
[----:B------:R-:W-:Y:S01]  /*1620*/  @!P0 STG.E desc[UR42][R4.64], R30 ;  /* 0x0000001e04008986 */ /* 0x000fe2000c10192a */
[----:B------:R-:W-:-:S03]  /*1630*/  PLOP3.LUT P0, PT, PT, PT, UP5, 0x80, 0x0 ;  /* 0x000000000000781c */ /* 0x000fc60003f0f058 */
[----:B------:R-:W0:Y:S04]  /*1640*/  LDS R26, [R10+0x404] ;  /* 0x000404000a1a7984 */ /* 0x000e280000000800 */
[----:B------:R-:W0:Y:S01]  /*1650*/  LDS R24, [R10+0x808] ;  /* 0x000808000a187984 */ /* 0x000e220000000800 */
[----:B------:R-:W-:-:S03]  /*1660*/  UISETP.GE.AND UP5, UPT, UR46, 0xc, UPT ;  /* 0x0000000c2e00788c */ /* 0x000fc6000bfa6270 */
[----:B-1----:R1:W-:Y:S01]  /*1670*/  @!P1 STG.E desc[UR42][R6.64], R32 ;  /* 0x0000002006009986 */ /* 0x0023e2000c10192a */
[----:B------:R-:W-:-:S03]  /*1680*/  PLOP3.LUT P3, PT, PT, PT, UP2, 0x80, 0x0 ;  /* 0x000000000000781c */ /* 0x000fc60003f6f028 */
[----:B--2---:R2:W-:Y:S01]  /*1690*/  @!P2 STG.E desc[UR42][R8.64], R28 ;  /* 0x0000001c0800a986 */ /* 0x0045e2000c10192a */
[----:B------:R-:W-:Y:S02]  /*16a0*/  PLOP3.LUT P2, PT, PT, PT, UP1, 0x80, 0x0 ;  /* 0x000000000000781c */ /* 0x000fe40003f4f018 */
[----:B------:R-:W-:Y:S02]  /*16b0*/  PLOP3.LUT P4, PT, PT, PT, UP3, 0x80, 0x0 ;  /* 0x000000000000781c */ /* 0x000fe40003f8f038 */
[----:B------:R-:W-:Y:S01]  /*16c0*/  PLOP3.LUT P5, PT, PT, PT, UP4, 0x80, 0x0 ;  /* 0x000000000000781c */ /* 0x000fe20003faf048 */
[----:B-1----:R-:W-:Y:S01]  /*16d0*/  IMAD.WIDE R6, R39, 0x4, R2 ;  /* 0x0000000427067825 */ /* 0x002fe200078e0202 */
[----:B------:R-:W-:-:S04]  /*16e0*/  UISETP.GE.AND UP6, UPT, UR45, 0xc, UPT ;  /* 0x0000000c2d00788c */ /* 0x000fc8000bfc6270 */
[----:B---3--:R1:W-:Y:S01]  /*16f0*/  @!P0 STG.E desc[UR42][R6.64], R22 ;  /* 0x0000001606008986 */ /* 0x0083e2000c10192a */
[----:B------:R-:W-:Y:S01]  /*1700*/  PLOP3.LUT P0, PT, PT, PT, UP5, 0x80, 0x0 ;  /* 0x000000000000781c */ /* 0x000fe20003f0f058 */
[----:B------:R-:W-:Y:S01]  /*1710*/  IMAD.WIDE R4, R37, 0x4, R2 ;  /* 0x0000000425047825 */ /* 0x000fe200078e0202 */
[----:B------:R-:W-:-:S03]  /*1720*/  UISETP.GE.AND UP1, UPT, UR44, 0xc, UPT ;  /* 0x0000000c2c00788c */ /* 0x000fc6000bf26270 */
[----:B--2---:R-:W-:Y:S01]  /*1730*/  IMAD.WIDE R8, R35, 0x4, R2 ;  /* 0x0000000423087825 */ /* 0x004fe200078e0202 */
[----:B------:R-:W-:-:S03]  /*1740*/  UISETP.GE.AND UP2, UPT, UR41, 0xc, UPT ;  /* 0x0000000c2900788c */ /* 0x000fc6000bf46270 */
[--C-:B------:R-:W-:Y:S01]  /*1750*/  IMAD.WIDE R32, R33, 0x4, R2.reuse ;  /* 0x0000000421207825 */ /* 0x100fe200078e0202 */
[----:B----4-:R2:W-:Y:S03]  /*1760*/  @!P2 STG.E desc[UR42][R4.64], R20 ;  /* 0x000000140400a986 */ /* 0x0105e6000c10192a */
[--C-:B------:R-:W-:Y:S01]  /*1770*/  IMAD.WIDE R30, R31, 0x4, R2.reuse ;  /* 0x000000041f1e7825 */ /* 0x100fe200078e0202 */
[----:B-----5:R3:W-:Y:S01]  /*1780*/  @!P3 STG.E desc[UR42][R8.64], R18 ;  /* 0x000000120800b986 */ /* 0x0207e2000c10192a */
[----:B------:R-:W-:Y:S02]  /*1790*/  PLOP3.LUT P1, PT, PT, PT, UP6, 0x80, 0x0 ;  /* 0x000000000000781c */ /* 0x000fe40003f2f068 */
[----:B-1----:R-:W-:Y:S01]  /*17a0*/  IMAD.WIDE R6, R29, 0x4, R2 ;  /* 0x000000041d067825 */ /* 0x002fe200078e0202 */
[----:B------:R1:W-:Y:S01]  /*17b0*/  @!P4 STG.E desc[UR42][R32.64], R16 ;  /* 0x000000102000c986 */ /* 0x0003e2000c10192a */
[----:B------:R-:W-:-:S03]  /*17c0*/  PLOP3.LUT P6, PT, PT, PT, UP1, 0x80, 0x0 ;  /* 0x000000000000781c */ /* 0x000fc60003fcf018 */
[----:B------:R-:W-:Y:S01]  /*17d0*/  @!P5 STG.E desc[UR42][R30.64], R15 ;  /* 0x0000000f1e00d986 */ /* 0x000fe2000c10192a */
[----:B------:R-:W-:Y:S02]  /*17e0*/  PLOP3.LUT P5, PT, PT, PT, UP2, 0x80, 0x0 ;  /* 0x000000000000781c */ /* 0x000fe40003faf028 */
[----:B------:R-:W-:Y:S01]  /*17f0*/  PLOP3.LUT P4, PT, PT, PT, UP0, 0x80, 0x0 ;  /* 0x000000000000781c */ /* 0x000fe20003f8f008 */
[----:B------:R-:W-:Y:S01]  /*1800*/  @!P0 STG.E desc[UR42][R6.64], R14 ;  /* 0x0000000e06008986 */ /* 0x000fe2000c10192a */
[----:B------:R-:W-:Y:S02]  /*1810*/  PLOP3.LUT P3, PT, PT, PT, UP0, 0x80, 0x0 ;  /* 0x000000000000781c */ /* 0x000fe40003f6f008 */
[----:B------:R-:W-:Y:S02]  /*1820*/  PLOP3.LUT P2, PT, PT, PT, UP0, 0x80, 0x0 ;  /* 0x000000000000781c */ /* 0x000fe40003f4f008 */
[----:B------:R-:W-:Y:S01]  /*1830*/  PLOP3.LUT P0, PT, PT, PT, UP0, 0x40, 0x0 ;  /* 0x000000000000781c */ /* 0x000fe20003f0e808 */
[----:B------:R-:W-:-:S04]  /*1840*/  IMAD.WIDE R28, R27, 0x4, R2 ;  /* 0x000000041b1c7825 */ /* 0x000fc800078e0202 */
[--C-:B--2---:R-:W-:Y:S01]  /*1850*/  IMAD.WIDE R4, R25, 0x4, R2.reuse ;  /* 0x0000000419047825 */ /* 0x104fe200078e0202 */
[----:B------:R2:W-:Y:S03]  /*1860*/  @!P1 STG.E desc[UR42][R28.64], R13 ;  /* 0x0000000d1c009986 */ /* 0x0005e6000c10192a */
[--C-:B---3--:R-:W-:Y:S01]  /*1870*/  IMAD.WIDE R8, R17, 0x4, R2.reuse ;  /* 0x0000000411087825 */ /* 0x108fe200078e0202 */
[----:B------:R3:W-:Y:S03]  /*1880*/  @!P6 STG.E desc[UR42][R4.64], R12 ;  /* 0x0000000c0400e986 */ /* 0x0007e6000c10192a */
[--C-:B-1----:R-:W-:Y:S01]  /*1890*/  IMAD.WIDE R16, R23, 0x4, R2.reuse ;  /* 0x0000000417107825 */ /* 0x102fe200078e0202 */
[----:B------:R3:W-:Y:S03]  /*18a0*/  @!P5 STG.E desc[UR42][R8.64], R11 ;  /* 0x0000000b0800d986 */ /* 0x0007e6000c10192a */
[--C-:B------:R-:W-:Y:S01]  /*18b0*/  IMAD.WIDE R20, R21, 0x4, R2.reuse ;  /* 0x0000000415147825 */ /* 0x100fe200078e0202 */
[----:B0-----:R3:W-:Y:S03]  /*18c0*/  @!P4 STG.E desc[UR42][R16.64], R34 ;  /* 0x000000221000c986 */ /* 0x0017e6000c10192a */
[----:B------:R-:W-:Y:S01]  /*18d0*/  IMAD.WIDE R18, R19, 0x4, R2 ;  /* 0x0000000413127825 */ /* 0x000fe200078e0202 */
[----:B------:R3:W-:Y:S01]  /*18e0*/  @!P3 STG.E desc[UR42][R20.64], R26 ;  /* 0x0000001a1400b986 */ /* 0x0007e2000c10192a */
[----:B--2---:R-:W-:-:S03]  /*18f0*/  MOV R13, UR7 ;  /* 0x00000007000d7c02 */ /* 0x004fc60008000f00 */
[----:B------:R3:W-:Y:S01]  /*1900*/  @!P2 STG.E desc[UR42][R18.64], R24 ;  /* 0x000000181200a986 */ /* 0x0007e2000c10192a */
[----:B------:R-:W-:Y:S05]  /*1910*/  @!P0 EXIT ;  /* 0x000000000000894d */ /* 0x000fea0003800000 */
[----:B------:R-:W0:Y:S01]  /*1920*/  LDS R7, [R10+0xc0c] ;  /* 0x000c0c000a077984 */ /* 0x000e220000000800 */
[----:B---3--:R-:W-:-:S04]  /*1930*/  IMAD R5, R13, 0x3000, R0 ;  /* 0x000030000d057824 */ /* 0x008fc800078e0200 */
[----:B------:R-:W-:-:S05]  /*1940*/  IMAD.WIDE R2, R5, 0x4, R2 ;  /* 0x0000000405027825 */ /* 0x000fca00078e0202 */
[----:B0-----:R-:W-:Y:S01]  /*1950*/  STG.E desc[UR42][R2.64], R7 ;  /* 0x0000000702007986 */ /* 0x001fe2000c10192a */
[----:B------:R-:W-:Y:S05]  /*1960*/  EXIT ;  /* 0x000000000000794d */ /* 0x000fea0003800000 */
.L_x_0:
[----:B------:R-:W-:-:S00]  /*1970*/  BRA `(.L_x_0) ;  /* 0xfffffffc00fc7947 */ /* 0x000fc0000383ffff */
[----:B------:R-:W-:-:S00]  /*1980*/  NOP ;  /* 0x0000000000007918 */ /* 0x000fc00000000000 */
[----:B------:R-:W-:-:S00]  /*1990*/  NOP ;  /* 0x0000000000007918 */ /* 0x000fc00000000000 */
[----:B------:R-:W-:-:S00]  /*19a0*/  NOP ;  /* 0x0000000000007918 */ /* 0x000fc00000000000 */
[----:B------:R-:W-:-:S00]  /*19b0*/  NOP ;  /* 0x0000000000007918 */ /* 0x000fc00000000000 */
[----:B------:R-:W-:-:S00]  /*19c0*/  NOP ;  /* 0x0000000000007918 */ /* 0x000fc00000000000 */
[----:B------:R-:W-:-:S00]  /*19d0*/  NOP ;  /* 0x0000000000007918 */ /* 0x000fc00000000000 */
[----:B------:R-:W-:-:S00]  /*19e0*/  NOP ;  /* 0x0000000000007918 */ /* 0x000fc00000000000 */
[----:B------:R-:W-:-:S00]  /*19f0*/  NOP ;  /* 0x0000000000007918 */ /* 0x000fc00000000000 */
.L_x_1:


//--------------------- .nv.shared.triton_poi_fused_div_sub_7 --------------------------
	.section	.nv.shared.triton_poi_fused_div_sub_7,"aw",@nobits
	.sectionflags	@""
	.align	16
	.zero		1024


//--------------------- .nv.constant0.triton_poi_fused_div_sub_7 --------------------------
	.section	.nv.constant0.triton_poi_fused_div_sub_7,"a",@progbits
	.sectionflags	@""
	.align	4
.nv.constant0.triton_poi_fused_div_sub_7:
	.zero		568
